	.headerflags	@"EF_CUDA_TEXMODE_UNIFIED EF_CUDA_64BIT_ADDRESS EF_CUDA_ACCELERATORS EF_CUDA_SM90 EF_CUDA_VIRTUAL_SM(EF_CUDA_SM90)"
	.elftype	@"ET_EXEC"


//--------------------- .nv.info                  --------------------------
	.section	.nv.info,"",@"SHT_CUDA_INFO"
	.align	4


	//----- nvinfo : EIATTR_REGCOUNT
	.align		4
        /*0000*/ 	.byte	0x04, 0x2f
        /*0002*/ 	.short	(.L_1 - .L_0)
	.align		4
.L_0:
        /*0004*/ 	.word	index@(triton_poi_fused_add_convolution_hardtanh_29)
        /*0008*/ 	.word	0x00000012


	//----- nvinfo : EIATTR_MIN_STACK_SIZE
	.align		4
.L_1:
        /*000c*/ 	.byte	0x04, 0x12
        /*000e*/ 	.short	(.L_3 - .L_2)
	.align		4
.L_2:
        /*0010*/ 	.word	index@(triton_poi_fused_add_convolution_hardtanh_29)
        /*0014*/ 	.word	0x00000000


	//----- nvinfo : EIATTR_FRAME_SIZE
	.align		4
.L_3:
        /*0018*/ 	.byte	0x04, 0x11
        /*001a*/ 	.short	(.L_5 - .L_4)
	.align		4
.L_4:
        /*001c*/ 	.word	index@(triton_poi_fused_add_convolution_hardtanh_29)
        /*0020*/ 	.word	0x00000000


	//----- nvinfo : EIATTR_MIN_STACK_SIZE
	.align		4
.L_5:
        /*0024*/ 	.byte	0x04, 0x12
        /*0026*/ 	.short	(.L_7 - .L_6)
	.align		4
.L_6:
        /*0028*/ 	.word	index@(triton_poi_fused_add_convolution_hardtanh_29)
        /*002c*/ 	.word	0x00000000
.L_7:


//--------------------- .nv.info.triton_poi_fused_add_convolution_hardtanh_29 --------------------------
	.section	.nv.info.triton_poi_fused_add_convolution_hardtanh_29,"",@"SHT_CUDA_INFO"
	.sectionflags	@""
	.align	4


	//----- nvinfo : EIATTR_CUDA_API_VERSION
	.align		4
        /*0000*/ 	.byte	0x04, 0x37
        /*0002*/ 	.short	(.L_9 - .L_8)
.L_8:
        /*0004*/ 	.word	0x0000007c


	//----- nvinfo : EIATTR_KPARAM_INFO
	.align		4
.L_9:
        /*0008*/ 	.byte	0x04, 0x17
        /*000a*/ 	.short	(.L_11 - .L_10)
.L_10:
        /*000c*/ 	.word	0x00000000
        /*0010*/ 	.short	0x0004
        /*0012*/ 	.short	0x0020
        /*0014*/ 	.byte	0x00, 0xf0, 0x11, 0x00


	//----- nvinfo : EIATTR_KPARAM_INFO
	.align		4
.L_11:
        /*0018*/ 	.byte	0x04, 0x17
        /*001a*/ 	.short	(.L_13 - .L_12)
.L_12:
        /*001c*/ 	.word	0x00000000
        /*0020*/ 	.short	0x0003
        /*0022*/ 	.short	0x0018
        /*0024*/ 	.byte	0x00, 0xf4, 0x21, 0x00


	//----- nvinfo : EIATTR_KPARAM_INFO
	.align		4
.L_13:
        /*0028*/ 	.byte	0x04, 0x17
        /*002a*/ 	.short	(.L_15 - .L_14)
.L_14:
        /*002c*/ 	.word	0x00000000
        /*0030*/ 	.short	0x0002
        /*0032*/ 	.short	0x0010
        /*0034*/ 	.byte	0x00, 0xf4, 0x21, 0x00


	//----- nvinfo : EIATTR_KPARAM_INFO
	.align		4
.L_15:
        /*0038*/ 	.byte	0x04, 0x17
        /*003a*/ 	.short	(.L_17 - .L_16)
.L_16:
        /*003c*/ 	.word	0x00000000
        /*0040*/ 	.short	0x0001
        /*0042*/ 	.short	0x0008
        /*0044*/ 	.byte	0x00, 0xf4, 0x21, 0x00


	//----- nvinfo : EIATTR_KPARAM_INFO
	.align		4
.L_17:
        /*0048*/ 	.byte	0x04, 0x17
        /*004a*/ 	.short	(.L_19 - .L_18)
.L_18:
        /*004c*/ 	.word	0x00000000
        /*0050*/ 	.short	0x0000
        /*0052*/ 	.short	0x0000
        /*0054*/ 	.byte	0x00, 0xf4, 0x21, 0x00


	//----- nvinfo : EIATTR_SPARSE_MMA_MASK
	.align		4
.L_19:
        /*0058*/ 	.byte	0x03, 0x50
        /*005a*/ 	.short	0x0000


	//----- nvinfo : EIATTR_MAXREG_COUNT
	.align		4
        /*005c*/ 	.byte	0x03, 0x1b
        /*005e*/ 	.short	0x00ff


	//----- nvinfo : EIATTR_EXIT_INSTR_OFFSETS
	.align		4
        /*0060*/ 	.byte	0x04, 0x1c
        /*0062*/ 	.short	(.L_21 - .L_20)


	//   ....[0]....
.L_20:
        /*0064*/ 	.word	0x00000330


	//   ....[1]....
        /*0068*/ 	.word	0x00000350


	//----- nvinfo : EIATTR_REQNTID
	.align		4
.L_21:
        /*006c*/ 	.byte	0x04, 0x10
        /*006e*/ 	.short	(.L_23 - .L_22)
.L_22:
        /*0070*/ 	.word	0x00000080
        /*0074*/ 	.word	0x00000001
        /*0078*/ 	.word	0x00000001


	//----- nvinfo : EIATTR_CBANK_PARAM_SIZE
	.align		4
.L_23:
        /*007c*/ 	.byte	0x03, 0x19
        /*007e*/ 	.short	0x0024


	//----- nvinfo : EIATTR_PARAM_CBANK
	.align		4
        /*0080*/ 	.byte	0x04, 0x0a
        /*0082*/ 	.short	(.L_25 - .L_24)
	.align		4
.L_24:
        /*0084*/ 	.word	index@(.nv.constant0.triton_poi_fused_add_convolution_hardtanh_29)
        /*0088*/ 	.short	0x0210
        /*008a*/ 	.short	0x0024


	//----- nvinfo : EIATTR_SW_WAR
	.align		4
.L_25:
        /*008c*/ 	.byte	0x04, 0x36
        /*008e*/ 	.short	(.L_27 - .L_26)
.L_26:
        /*0090*/ 	.word	0x00000008
.L_27:


//--------------------- .nv.callgraph             --------------------------
	.section	.nv.callgraph,"",@"SHT_CUDA_CALLGRAPH"
	.align	4
	.sectionentsize	8
	.align		4
        /*0000*/ 	.word	0x00000000
	.align		4
        /*0004*/ 	.word	0xffffffff
	.align		4
        /*0008*/ 	.word	0x00000000
	.align		4
        /*000c*/ 	.word	0xfffffffe
	.align		4
        /*0010*/ 	.word	0x00000000
	.align		4
        /*0014*/ 	.word	0xfffffffd
	.align		4
        /*0018*/ 	.word	0x00000000
	.align		4
        /*001c*/ 	.word	0xfffffffc


//--------------------- .text.triton_poi_fused_add_convolution_hardtanh_29 --------------------------
	.section	.text.triton_poi_fused_add_convolution_hardtanh_29,"ax",@progbits
	.align	128
        .global         triton_poi_fused_add_convolution_hardtanh_29
        .type           triton_poi_fused_add_convolution_hardtanh_29,@function
        .size           triton_poi_fused_add_convolution_hardtanh_29,(.L_x_1 - triton_poi_fused_add_convolution_hardtanh_29)
        .other          triton_poi_fused_add_convolution_hardtanh_29,@"STO_CUDA_ENTRY STV_DEFAULT"
triton_poi_fused_add_convolution_hardtanh_29:
.text.triton_poi_fused_add_convolution_hardtanh_29:
[----:B------:R-:W0:Y:S02]  /*0000*/  LDC R1, c[0x0][0x28] ;  /* 0x00000a00ff017b82 */ /* 0x000e240000000800 */
[----:B------:R-:W1:Y:S01]  /*0010*/  S2R R0, SR_TID.X ;  /* 0x0000000000007919 */ /* 0x000e620000002100 */
[----:B------:R-:W2:Y:S01]  /*0020*/  LDC.64 R4, c[0x0][0x218] ;  /* 0x00008600ff047b82 */ /* 0x000ea20000000a00 */
[----:B------:R-:W-:Y:S01]  /*0030*/  CS2R R10, SRZ ;  /* 0x00000000000a7805 */ /* 0x000fe2000001ff00 */
[----:B------:R-:W-:Y:S01]  /*0040*/  ULDC.64 UR4, c[0x0][0x208] ;  /* 0x0000820000047ab9 */ /* 0x000fe20000000a00 */
[----:B------:R-:W3:Y:S05]  /*0050*/  S2R R7, SR_CTAID.X ;  /* 0x0000000000077919 */ /* 0x000eea0000002500 */
[----:B------:R-:W4:Y:S01]  /*0060*/  LDC.64 R2, c[0x0][0x210] ;  /* 0x00008400ff027b82 */ /* 0x000f220000000a00 */
[----:B-1----:R-:W-:Y:S01]  /*0070*/  IMAD.SHL.U32 R0, R0, 0x2, RZ ;  /* 0x0000000200007824 */ /* 0x002fe200078e00ff */
[----:B---3--:R-:W-:-:S04]  /*0080*/  SHF.R.S32.HI R9, RZ, 0x17, R7 ;  /* 0x00000017ff097819 */ /* 0x008fc80000011407 */
[----:B------:R-:W-:Y:S02]  /*0090*/  LOP3.LUT R0, R0, 0xfe, RZ, 0xc0, !PT ;  /* 0x000000fe00007812 */ /* 0x000fe400078ec0ff */
[----:B------:R-:W-:-:S03]  /*00a0*/  SGXT R9, R9, 0x1 ;  /* 0x000000010909781a */ /* 0x000fc60000000200 */
[----:B------:R-:W-:Y:S02]  /*00b0*/  IMAD R0, R7, 0x100, R0 ;  /* 0x0000010007007824 */ /* 0x000fe400078e0200 */
[----:B------:R-:W1:Y:S02]  /*00c0*/  LDC.64 R6, c[0x0][0x220] ;  /* 0x00008800ff067b82 */ /* 0x000e640000000a00 */
[C---:B----4-:R-:W-:Y:S01]  /*00d0*/  IMAD.WIDE R2, R0.reuse, 0x4, R2 ;  /* 0x0000000400027825 */ /* 0x050fe200078e0202 */
[----:B------:R-:W-:Y:S02]  /*00e0*/  LEA.HI R9, R9, R0, RZ, 0x7 ;  /* 0x0000000009097211 */ /* 0x000fe400078f38ff */
[----:B------:R-:W-:Y:S02]  /*00f0*/  ISETP.GE.AND P0, PT, R0, 0x200, PT ;  /* 0x000002000000780c */ /* 0x000fe40003f06270 */
[----:B------:R-:W-:-:S05]  /*0100*/  LOP3.LUT R9, R9, 0xffffff80, RZ, 0xc0, !PT ;  /* 0xffffff8009097812 */ /* 0x000fca00078ec0ff */
[----:B------:R-:W-:-:S04]  /*0110*/  IMAD.IADD R9, R0, 0x1, -R9 ;  /* 0x0000000100097824 */ /* 0x000fc800078e0a09 */
[----:B--2---:R-:W-:Y:S01]  /*0120*/  IMAD.WIDE R4, R9, 0x4, R4 ;  /* 0x0000000409047825 */ /* 0x004fe200078e0204 */
[----:B------:R-:W-:Y:S02]  /*0130*/  CS2R R8, SRZ ;  /* 0x0000000000087805 */ /* 0x000fe4000001ff00 */
[----:B------:R-:W-:Y:S01]  /*0140*/  CS2R R12, SRZ ;  /* 0x00000000000c7805 */ /* 0x000fe2000001ff00 */
[----:B------:R2:W3:Y:S04]  /*0150*/  @!P0 LDG.E.64 R10, desc[UR4][R2.64] ;  /* 0x00000004020a8981 */ /* 0x0004e8000c1e1b00 */
[----:B------:R-:W3:Y:S01]  /*0160*/  @!P0 LDG.E.EL.64 R8, desc[UR4][R4.64] ;  /* 0x0000000404088981 */ /* 0x000ee2000c2e1b00 */
[----:B-1----:R-:W-:-:S05]  /*0170*/  IMAD.WIDE R6, R0, 0x4, R6 ;  /* 0x0000000400067825 */ /* 0x002fca00078e0206 */
[----:B------:R-:W4:Y:S01]  /*0180*/  @!P0 LDG.E.64 R12, desc[UR4][R6.64] ;  /* 0x00000004060c8981 */ /* 0x000f22000c1e1b00 */
[----:B--2---:R-:W1:Y:S02]  /*0190*/  LDC.64 R2, c[0x0][0x228] ;  /* 0x00008a00ff027b82 */ /* 0x004e640000000a00 */
[----:B-1----:R-:W-:-:S04]  /*01a0*/  IMAD.WIDE R2, R0, 0x4, R2 ;  /* 0x0000000400027825 */ /* 0x002fc800078e0202 */
[----:B---3--:R-:W-:Y:S01]  /*01b0*/  FADD R15, R8, R10 ;  /* 0x0000000a080f7221 */ /* 0x008fe20000000000 */
[----:B------:R-:W-:-:S03]  /*01c0*/  FADD R8, R9, R11 ;  /* 0x0000000b09087221 */ /* 0x000fc60000000000 */
[----:B----4-:R-:W-:Y:S01]  /*01d0*/  FADD R12, R15, R12 ;  /* 0x0000000c0f0c7221 */ /* 0x010fe20000000000 */
[----:B------:R-:W-:-:S04]  /*01e0*/  FADD R8, R8, R13 ;  /* 0x0000000d08087221 */ /* 0x000fc80000000000 */
[----:B------:R-:W-:Y:S02]  /*01f0*/  FSETP.GTU.AND P1, PT, R12, RZ, PT ;  /* 0x000000ff0c00720b */ /* 0x000fe40003f2c000 */
[----:B------:R-:W-:Y:S02]  /*0200*/  FSETP.GTU.AND P2, PT, R8, RZ, PT ;  /* 0x000000ff0800720b */ /* 0x000fe40003f4c000 */
[----:B------:R-:W-:Y:S02]  /*0210*/  FSEL R12, R12, RZ, P1 ;  /* 0x000000ff0c0c7208 */ /* 0x000fe40000800000 */
[----:B------:R-:W-:Y:S02]  /*0220*/  FSEL R8, R8, RZ, P2 ;  /* 0x000000ff08087208 */ /* 0x000fe40001000000 */
[----:B------:R-:W-:Y:S02]  /*0230*/  FSETP.GEU.AND P3, PT, R12, 6, PT ;  /* 0x40c000000c00780b */ /* 0x000fe40003f6e000 */
[----:B------:R-:W-:-:S02]  /*0240*/  FSETP.GEU.AND P4, PT, R8, 6, PT ;  /* 0x40c000000800780b */ /* 0x000fc40003f8e000 */
[----:B------:R-:W-:Y:S02]  /*0250*/  FSETP.NAN.AND P1, PT, R12, R12, PT ;  /* 0x0000000c0c00720b */ /* 0x000fe40003f28000 */
[----:B------:R-:W-:-:S07]  /*0260*/  FSETP.NAN.AND P2, PT, R8, R8, PT ;  /* 0x000000080800720b */ /* 0x000fce0003f48000 */
[----:B------:R-:W-:Y:S02]  /*0270*/  @P3 FSEL R12, R12, 6, P1 ;  /* 0x40c000000c0c3808 */ /* 0x000fe40000800000 */
[----:B------:R-:W-:Y:S02]  /*0280*/  @P4 FSEL R8, R8, 6, P2 ;  /* 0x40c0000008084808 */ /* 0x000fe40001000000 */
[----:B------:R-:W-:Y:S02]  /*0290*/  FSETP.GTU.AND P1, PT, R12, RZ, PT ;  /* 0x000000ff0c00720b */ /* 0x000fe40003f2c000 */
[----:B------:R-:W-:Y:S02]  /*02a0*/  FSETP.GTU.AND P2, PT, R8, RZ, PT ;  /* 0x000000ff0800720b */ /* 0x000fe40003f4c000 */
[----:B------:R-:W-:Y:S02]  /*02b0*/  FSEL R12, R12, RZ, P1 ;  /* 0x000000ff0c0c7208 */ /* 0x000fe40000800000 */
[----:B------:R-:W-:-:S02]  /*02c0*/  FSEL R13, R8, RZ, P2 ;  /* 0x000000ff080d7208 */ /* 0x000fc40001000000 */
[C---:B------:R-:W-:Y:S02]  /*02d0*/  FSETP.GEU.AND P3, PT, R12.reuse, 6, PT ;  /* 0x40c000000c00780b */ /* 0x040fe40003f6e000 */
[C---:B------:R-:W-:Y:S02]  /*02e0*/  FSETP.GEU.AND P4, PT, R13.reuse, 6, PT ;  /* 0x40c000000d00780b */ /* 0x040fe40003f8e000 */
[----:B------:R-:W-:Y:S02]  /*02f0*/  FSETP.NAN.AND P1, PT, R12, R12, PT ;  /* 0x0000000c0c00720b */ /* 0x000fe40003f28000 */
[----:B------:R-:W-:-:S07]  /*0300*/  FSETP.NAN.AND P2, PT, R13, R13, PT ;  /* 0x0000000d0d00720b */ /* 0x000fce0003f48000 */
[----:B------:R-:W-:Y:S02]  /*0310*/  @P3 SEL R12, R12, 0x40c00000, P1 ;  /* 0x40c000000c0c3807 */ /* 0x000fe40000800000 */
[----:B------:R-:W-:Y:S01]  /*0320*/  @P4 SEL R13, R13, 0x40c00000, P2 ;  /* 0x40c000000d0d4807 */ /* 0x000fe20001000000 */
[----:B------:R-:W-:Y:S06]  /*0330*/  @P0 EXIT ;  /* 0x000000000000094d */ /* 0x000fec0003800000 */
[----:B------:R-:W-:Y:S01]  /*0340*/  STG.E.64 desc[UR4][R2.64], R12 ;  /* 0x0000000c02007986 */ /* 0x000fe2000c101b04 */
[----:B------:R-:W-:Y:S05]  /*0350*/  EXIT ;  /* 0x000000000000794d */ /* 0x000fea0003800000 */
.L_x_0:
[----:B------:R-:W-:-:S00]  /*0360*/  BRA `(.L_x_0) ;  /* 0xfffffffc00fc7947 */ /* 0x000fc0000383ffff */
[----:B------:R-:W-:-:S00]  /*0370*/  NOP ;  /* 0x0000000000007918 */ /* 0x000fc00000000000 */
        /* <DEDUP_REMOVED lines=8> */
.L_x_1:


//--------------------- .nv.constant0.triton_poi_fused_add_convolution_hardtanh_29 --------------------------
	.section	.nv.constant0.triton_poi_fused_add_convolution_hardtanh_29,"a",@progbits
	.sectionflags	@""
	.align	4
.nv.constant0.triton_poi_fused_add_convolution_hardtanh_29:
	.zero		564
